	.headerflags	@"EF_CUDA_TEXMODE_UNIFIED EF_CUDA_64BIT_ADDRESS EF_CUDA_ACCELERATORS EF_CUDA_SM90 EF_CUDA_VIRTUAL_SM(EF_CUDA_SM90)"
	.elftype	@"ET_EXEC"


//--------------------- .nv.info                  --------------------------
	.section	.nv.info,"",@"SHT_CUDA_INFO"
	.align	4


	//----- nvinfo : EIATTR_REGCOUNT
	.align		4
        /*0000*/ 	.byte	0x04, 0x2f
        /*0002*/ 	.short	(.L_3 - .L_2)
	.align		4
.L_2:
        /*0004*/ 	.word	index@(triton_poi_fused__native_batch_norm_legit_no_training_convolution_relu_8)
        /*0008*/ 	.word	0x0000001a


	//----- nvinfo : EIATTR_MIN_STACK_SIZE
	.align		4
.L_3:
        /*000c*/ 	.byte	0x04, 0x12
        /*000e*/ 	.short	(.L_5 - .L_4)
	.align		4
.L_4:
        /*0010*/ 	.word	index@(triton_poi_fused__native_batch_norm_legit_no_training_convolution_relu_8)
        /*0014*/ 	.word	0x00000000


	//----- nvinfo : EIATTR_FRAME_SIZE
	.align		4
.L_5:
        /*0018*/ 	.byte	0x04, 0x11
        /*001a*/ 	.short	(.L_7 - .L_6)
	.align		4
.L_6:
        /*001c*/ 	.word	index@(triton_poi_fused__native_batch_norm_legit_no_training_convolution_relu_8)
        /*0020*/ 	.word	0x00000000


	//----- nvinfo : EIATTR_MIN_STACK_SIZE
	.align		4
.L_7:
        /*0024*/ 	.byte	0x04, 0x12
        /*0026*/ 	.short	(.L_9 - .L_8)
	.align		4
.L_8:
        /*0028*/ 	.word	index@(triton_poi_fused__native_batch_norm_legit_no_training_convolution_relu_8)
        /*002c*/ 	.word	0x00000000
.L_9:


//--------------------- .nv.info.triton_poi_fused__native_batch_norm_legit_no_training_convolution_relu_8 --------------------------
	.section	.nv.info.triton_poi_fused__native_batch_norm_legit_no_training_convolution_relu_8,"",@"SHT_CUDA_INFO"
	.sectionflags	@""
	.align	4


	//----- nvinfo : EIATTR_CUDA_API_VERSION
	.align		4
        /*0000*/ 	.byte	0x04, 0x37
        /*0002*/ 	.short	(.L_11 - .L_10)
.L_10:
        /*0004*/ 	.word	0x0000007c


	//----- nvinfo : EIATTR_KPARAM_INFO
	.align		4
.L_11:
        /*0008*/ 	.byte	0x04, 0x17
        /*000a*/ 	.short	(.L_13 - .L_12)
.L_12:
        /*000c*/ 	.word	0x00000000
        /*0010*/ 	.short	0x0007
        /*0012*/ 	.short	0x0038
        /*0014*/ 	.byte	0x00, 0xf0, 0x11, 0x00


	//----- nvinfo : EIATTR_KPARAM_INFO
	.align		4
.L_13:
        /*0018*/ 	.byte	0x04, 0x17
        /*001a*/ 	.short	(.L_15 - .L_14)
.L_14:
        /*001c*/ 	.word	0x00000000
        /*0020*/ 	.short	0x0006
        /*0022*/ 	.short	0x0030
        /*0024*/ 	.byte	0x00, 0xf4, 0x21, 0x00


	//----- nvinfo : EIATTR_KPARAM_INFO
	.align		4
.L_15:
        /*0028*/ 	.byte	0x04, 0x17
        /*002a*/ 	.short	(.L_17 - .L_16)
.L_16:
        /*002c*/ 	.word	0x00000000
        /*0030*/ 	.short	0x0005
        /*0032*/ 	.short	0x0028
        /*0034*/ 	.byte	0x00, 0xf4, 0x21, 0x00


	//----- nvinfo : EIATTR_KPARAM_INFO
	.align		4
.L_17:
        /*0038*/ 	.byte	0x04, 0x17
        /*003a*/ 	.short	(.L_19 - .L_18)
.L_18:
        /*003c*/ 	.word	0x00000000
        /*0040*/ 	.short	0x0004
        /*0042*/ 	.short	0x0020
        /*0044*/ 	.byte	0x00, 0xf4, 0x21, 0x00


	//----- nvinfo : EIATTR_KPARAM_INFO
	.align		4
.L_19:
        /*0048*/ 	.byte	0x04, 0x17
        /*004a*/ 	.short	(.L_21 - .L_20)
.L_20:
        /*004c*/ 	.word	0x00000000
        /*0050*/ 	.short	0x0003
        /*0052*/ 	.short	0x0018
        /*0054*/ 	.byte	0x00, 0xf4, 0x21, 0x00


	//----- nvinfo : EIATTR_KPARAM_INFO
	.align		4
.L_21:
        /*0058*/ 	.byte	0x04, 0x17
        /*005a*/ 	.short	(.L_23 - .L_22)
.L_22:
        /*005c*/ 	.word	0x00000000
        /*0060*/ 	.short	0x0002
        /*0062*/ 	.short	0x0010
        /*0064*/ 	.byte	0x00, 0xf4, 0x21, 0x00


	//----- nvinfo : EIATTR_KPARAM_INFO
	.align		4
.L_23:
        /*0068*/ 	.byte	0x04, 0x17
        /*006a*/ 	.short	(.L_25 - .L_24)
.L_24:
        /*006c*/ 	.word	0x00000000
        /*0070*/ 	.short	0x0001
        /*0072*/ 	.short	0x0008
        /*0074*/ 	.byte	0x00, 0xf4, 0x21, 0x00


	//----- nvinfo : EIATTR_KPARAM_INFO
	.align		4
.L_25:
        /*0078*/ 	.byte	0x04, 0x17
        /*007a*/ 	.short	(.L_27 - .L_26)
.L_26:
        /*007c*/ 	.word	0x00000000
        /*0080*/ 	.short	0x0000
        /*0082*/ 	.short	0x0000
        /*0084*/ 	.byte	0x00, 0xf4, 0x21, 0x00


	//----- nvinfo : EIATTR_SPARSE_MMA_MASK
	.align		4
.L_27:
        /*0088*/ 	.byte	0x03, 0x50
        /*008a*/ 	.short	0x0000


	//----- nvinfo : EIATTR_MAXREG_COUNT
	.align		4
        /*008c*/ 	.byte	0x03, 0x1b
        /*008e*/ 	.short	0x00ff


	//----- nvinfo : EIATTR_EXIT_INSTR_OFFSETS
	.align		4
        /*0090*/ 	.byte	0x04, 0x1c
        /*0092*/ 	.short	(.L_29 - .L_28)


	//   ....[0]....
.L_28:
        /*0094*/ 	.word	0x00000480


	//   ....[1]....
        /*0098*/ 	.word	0x000004a0


	//----- nvinfo : EIATTR_REQNTID
	.align		4
.L_29:
        /*009c*/ 	.byte	0x04, 0x10
        /*009e*/ 	.short	(.L_31 - .L_30)
.L_30:
        /*00a0*/ 	.word	0x00000100
        /*00a4*/ 	.word	0x00000001
        /*00a8*/ 	.word	0x00000001


	//----- nvinfo : EIATTR_CBANK_PARAM_SIZE
	.align		4
.L_31:
        /*00ac*/ 	.byte	0x03, 0x19
        /*00ae*/ 	.short	0x003c


	//----- nvinfo : EIATTR_PARAM_CBANK
	.align		4
        /*00b0*/ 	.byte	0x04, 0x0a
        /*00b2*/ 	.short	(.L_33 - .L_32)
	.align		4
.L_32:
        /*00b4*/ 	.word	index@(.nv.constant0.triton_poi_fused__native_batch_norm_legit_no_training_convolution_relu_8)
        /*00b8*/ 	.short	0x0210
        /*00ba*/ 	.short	0x003c


	//----- nvinfo : EIATTR_SW_WAR
	.align		4
.L_33:
        /*00bc*/ 	.byte	0x04, 0x36
        /*00be*/ 	.short	(.L_35 - .L_34)
.L_34:
        /*00c0*/ 	.word	0x00000008
.L_35:


//--------------------- .nv.callgraph             --------------------------
	.section	.nv.callgraph,"",@"SHT_CUDA_CALLGRAPH"
	.align	4
	.sectionentsize	8
	.align		4
        /*0000*/ 	.word	0x00000000
	.align		4
        /*0004*/ 	.word	0xffffffff
	.align		4
        /*0008*/ 	.word	0x00000000
	.align		4
        /*000c*/ 	.word	0xfffffffe
	.align		4
        /*0010*/ 	.word	0x00000000
	.align		4
        /*0014*/ 	.word	0xfffffffd
	.align		4
        /*0018*/ 	.word	0x00000000
	.align		4
        /*001c*/ 	.word	0xfffffffc


//--------------------- .nv.constant4             --------------------------
	.section	.nv.constant4,"a",@progbits
	.align	8
	.align		8
.nv.constant4:
        /*0000*/ 	.dword	_$_str
	.align		8
        /*0008*/ 	.dword	_$_str_$_2


//--------------------- .text.triton_poi_fused__native_batch_norm_legit_no_training_convolution_relu_8 --------------------------
	.section	.text.triton_poi_fused__native_batch_norm_legit_no_training_convolution_relu_8,"ax",@progbits
	.align	128
        .global         triton_poi_fused__native_batch_norm_legit_no_training_convolution_relu_8
        .type           triton_poi_fused__native_batch_norm_legit_no_training_convolution_relu_8,@function
        .size           triton_poi_fused__native_batch_norm_legit_no_training_convolution_relu_8,(.L_x_1 - triton_poi_fused__native_batch_norm_legit_no_training_convolution_relu_8)
        .other          triton_poi_fused__native_batch_norm_legit_no_training_convolution_relu_8,@"STO_CUDA_ENTRY STV_DEFAULT"
triton_poi_fused__native_batch_norm_legit_no_training_convolution_relu_8:
.text.triton_poi_fused__native_batch_norm_legit_no_training_convolution_relu_8:
[----:B------:R-:W0:Y:S01]  /*0000*/  LDC R1, c[0x0][0x28] ;  /* 0x00000a00ff017b82 */ /* 0x000e220000000800 */
[----:B------:R-:W1:Y:S07]  /*0010*/  S2R R0, SR_TID.X ;  /* 0x0000000000007919 */ /* 0x000e6e0000002100 */
[----:B------:R-:W2:Y:S01]  /*0020*/  LDC.64 R2, c[0x0][0x228] ;  /* 0x00008a00ff027b82 */ /* 0x000ea20000000a00 */
[----:B------:R-:W-:Y:S01]  /*0030*/  CS2R R8, SRZ ;  /* 0x0000000000087805 */ /* 0x000fe2000001ff00 */
[----:B------:R-:W-:Y:S01]  /*0040*/  ULDC.64 UR4, c[0x0][0x208] ;  /* 0x0000820000047ab9 */ /* 0x000fe20000000a00 */
[----:B------:R-:W3:Y:S05]  /*0050*/  S2R R5, SR_CTAID.X ;  /* 0x0000000000057919 */ /* 0x000eea0000002500 */
[----:B------:R-:W4:Y:S08]  /*0060*/  LDC.64 R16, c[0x0][0x218] ;  /* 0x00008600ff107b82 */ /* 0x000f300000000a00 */
[----:B------:R-:W5:Y:S08]  /*0070*/  LDC.64 R18, c[0x0][0x220] ;  /* 0x00008800ff127b82 */ /* 0x000f700000000a00 */
[----:B------:R-:W5:Y:S01]  /*0080*/  LDC.64 R20, c[0x0][0x230] ;  /* 0x00008c00ff147b82 */ /* 0x000f620000000a00 */
[----:B-1----:R-:W-:-:S07]  /*0090*/  SHF.L.U32 R0, R0, 0x1, RZ ;  /* 0x0000000100007819 */ /* 0x002fce00000006ff */
[----:B------:R-:W1:Y:S01]  /*00a0*/  LDC.64 R14, c[0x0][0x238] ;  /* 0x00008e00ff0e7b82 */ /* 0x000e620000000a00 */
[----:B------:R-:W-:-:S04]  /*00b0*/  LOP3.LUT R0, R0, 0x1fe, RZ, 0xc0, !PT ;  /* 0x000001fe00007812 */ /* 0x000fc800078ec0ff */
[----:B---3--:R-:W-:-:S04]  /*00c0*/  LEA R0, R5, R0, 0x9 ;  /* 0x0000000005007211 */ /* 0x008fc800078e48ff */
[C---:B------:R-:W-:Y:S01]  /*00d0*/  ISETP.GE.AND P0, PT, R0.reuse, 0x25800, PT ;  /* 0x000258000000780c */ /* 0x040fe20003f06270 */
[----:B------:R-:W-:-:S05]  /*00e0*/  IMAD.HI R4, R0, 0x2aaaaaab, RZ ;  /* 0x2aaaaaab00047827 */ /* 0x000fca00078e02ff */
[----:B------:R-:W-:-:S04]  /*00f0*/  SHF.R.U32.HI R5, RZ, 0x1f, R4 ;  /* 0x0000001fff057819 */ /* 0x000fc80000011604 */
[----:B------:R-:W-:-:S05]  /*0100*/  LEA.HI R5, R4, R5, RZ, 0x1a ;  /* 0x0000000504057211 */ /* 0x000fca00078fd0ff */
[----:B------:R-:W-:Y:S02]  /*0110*/  IMAD R12, R5, -0x180, R0 ;  /* 0xfffffe80050c7824 */ /* 0x000fe400078e0200 */
[----:B------:R-:W3:Y:S02]  /*0120*/  LDC.64 R4, c[0x0][0x210] ;  /* 0x00008400ff047b82 */ /* 0x000ee40000000a00 */
[----:B--2---:R-:W-:-:S05]  /*0130*/  IMAD.WIDE R2, R12, 0x4, R2 ;  /* 0x000000040c027825 */ /* 0x004fca00078e0202 */
[----:B------:R2:W3:Y:S01]  /*0140*/  @!P0 LDG.E.EL.64 R8, desc[UR4][R2.64] ;  /* 0x0000000402088981 */ /* 0x0004e2000c2e1b00 */
[----:B------:R-:W-:Y:S02]  /*0150*/  CS2R R10, SRZ ;  /* 0x00000000000a7805 */ /* 0x000fe4000001ff00 */
[----:B------:R-:W-:Y:S01]  /*0160*/  CS2R R6, SRZ ;  /* 0x0000000000067805 */ /* 0x000fe2000001ff00 */
[----:B----4-:R-:W-:-:S04]  /*0170*/  IMAD.WIDE R16, R12, 0x4, R16 ;  /* 0x000000040c107825 */ /* 0x010fc800078e0210 */
[C---:B-----5:R-:W-:Y:S01]  /*0180*/  IMAD.WIDE R18, R12.reuse, 0x4, R18 ;  /* 0x000000040c127825 */ /* 0x060fe200078e0212 */
[----:B------:R-:W4:Y:S01]  /*0190*/  @!P0 LDG.E.EL.64 R10, desc[UR4][R16.64] ;  /* 0x00000004100a8981 */ /* 0x000f22000c2e1b00 */
[----:B--2---:R-:W-:Y:S02]  /*01a0*/  CS2R R2, SRZ ;  /* 0x0000000000027805 */ /* 0x004fe4000001ff00 */
[----:B0-----:R-:W-:-:S04]  /*01b0*/  IMAD.WIDE R20, R12, 0x4, R20 ;  /* 0x000000040c147825 */ /* 0x001fc800078e0214 */
[----:B-1----:R-:W-:Y:S01]  /*01c0*/  IMAD.WIDE R22, R12, 0x4, R14 ;  /* 0x000000040c167825 */ /* 0x002fe200078e020e */
[----:B------:R0:W2:Y:S03]  /*01d0*/  @!P0 LDG.E.EL.64 R2, desc[UR4][R18.64] ;  /* 0x0000000412028981 */ /* 0x0000a6000c2e1b00 */
[----:B---3--:R-:W-:-:S05]  /*01e0*/  IMAD.WIDE R4, R0, 0x4, R4 ;  /* 0x0000000400047825 */ /* 0x008fca00078e0204 */
[----:B------:R-:W4:Y:S01]  /*01f0*/  @!P0 LDG.E.64 R6, desc[UR4][R4.64] ;  /* 0x0000000404068981 */ /* 0x000f22000c1e1b00 */
[----:B------:R-:W-:Y:S02]  /*0200*/  CS2R R12, SRZ ;  /* 0x00000000000c7805 */ /* 0x000fe4000001ff00 */
[----:B------:R-:W-:-:S04]  /*0210*/  CS2R R14, SRZ ;  /* 0x00000000000e7805 */ /* 0x000fc8000001ff00 */
[----:B------:R-:W3:Y:S04]  /*0220*/  @!P0 LDG.E.EL.64 R12, desc[UR4][R20.64] ;  /* 0x00000004140c8981 */ /* 0x000ee8000c2e1b00 */
[----:B------:R-:W3:Y:S01]  /*0230*/  @!P0 LDG.E.EL.64 R14, desc[UR4][R22.64] ;  /* 0x00000004160e8981 */ /* 0x000ee2000c2e1b00 */
[----:B0-----:R-:W-:Y:S01]  /*0240*/  HFMA2.MMA R18, -RZ, RZ, 1.625, 0 ;  /* 0x3e800000ff127435 */ /* 0x001fe200000001ff */
[----:B------:R-:W-:Y:S01]  /*0250*/  FADD R8, R8, 9.9999997473787516356e-06 ;  /* 0x3727c5ac08087421 */ /* 0x000fe20000000000 */
[----:B------:R-:W-:-:S03]  /*0260*/  FADD R9, R9, 9.9999997473787516356e-06 ;  /* 0x3727c5ac09097421 */ /* 0x000fc60000000000 */
[----:B------:R-:W0:Y:S08]  /*0270*/  MUFU.SQRT R16, R8 ;  /* 0x0000000800107308 */ /* 0x000e300000002000 */
[----:B------:R1:W5:Y:S01]  /*0280*/  MUFU.SQRT R17, R9 ;  /* 0x0000000900117308 */ /* 0x0003620000002000 */
[C---:B0-----:R-:W-:Y:S02]  /*0290*/  FSETP.GT.AND P1, PT, R16.reuse, 8.50705917302346158658e+37, PT ;  /* 0x7e8000001000780b */ /* 0x041fe40003f24000 */
[----:B------:R-:W-:Y:S01]  /*02a0*/  FSETP.GEU.AND P3, PT, R16, 1.175494350822287508e-38, PT ;  /* 0x008000001000780b */ /* 0x000fe20003f6e000 */
[----:B-1----:R-:W0:Y:S01]  /*02b0*/  LDC.64 R8, c[0x0][0x240] ;  /* 0x00009000ff087b82 */ /* 0x002e220000000a00 */
[----:B-----5:R-:W-:-:S02]  /*02c0*/  FSETP.GT.AND P2, PT, R17, 8.50705917302346158658e+37, PT ;  /* 0x7e8000001100780b */ /* 0x020fc40003f44000 */
[----:B------:R-:W-:-:S07]  /*02d0*/  FSETP.GEU.AND P4, PT, R17, 1.175494350822287508e-38, PT ;  /* 0x008000001100780b */ /* 0x000fce0003f8e000 */
[----:B------:R-:W-:-:S04]  /*02e0*/  @P1 FMUL R16, R16, 0.25 ;  /* 0x3e80000010101820 */ /* 0x000fc80000400000 */
[----:B------:R-:W-:Y:S01]  /*02f0*/  @!P3 FMUL R16, R16, 16777216 ;  /* 0x4b8000001010b820 */ /* 0x000fe20000400000 */
[----:B------:R-:W-:-:S04]  /*0300*/  @P2 FMUL R17, R17, 0.25 ;  /* 0x3e80000011112820 */ /* 0x000fc80000400000 */
[----:B------:R-:W-:Y:S01]  /*0310*/  @!P4 FMUL R17, R17, 16777216 ;  /* 0x4b8000001111c820 */ /* 0x000fe20000400000 */
[----:B------:R-:W1:Y:S01]  /*0320*/  MUFU.RCP R16, R16 ;  /* 0x0000001000107308 */ /* 0x000e620000001000 */
[----:B------:R-:W-:-:S07]  /*0330*/  FSEL R19, R18, 1, P1 ;  /* 0x3f80000012137808 */ /* 0x000fce0000800000 */
[----:B------:R-:W5:Y:S01]  /*0340*/  MUFU.RCP R17, R17 ;  /* 0x0000001100117308 */ /* 0x000f620000001000 */
[----:B------:R-:W-:Y:S01]  /*0350*/  FSEL R18, R18, 1, P2 ;  /* 0x3f80000012127808 */ /* 0x000fe20001000000 */
[----:B------:R-:W-:Y:S01]  /*0360*/  @!P3 FMUL R19, R19, 16777216 ;  /* 0x4b8000001313b820 */ /* 0x000fe20000400000 */
[----:B----4-:R-:W-:Y:S01]  /*0370*/  FADD R6, R10, R6 ;  /* 0x000000060a067221 */ /* 0x010fe20000000000 */
[----:B------:R-:W-:Y:S02]  /*0380*/  FADD R7, R11, R7 ;  /* 0x000000070b077221 */ /* 0x000fe40000000000 */
[----:B------:R-:W-:Y:S01]  /*0390*/  @!P4 FMUL R18, R18, 16777216 ;  /* 0x4b8000001212c820 */ /* 0x000fe20000400000 */
[----:B-1----:R-:W-:Y:S01]  /*03a0*/  FMUL R19, R16, R19 ;  /* 0x0000001310137220 */ /* 0x002fe20000400000 */
[----:B--2---:R-:W-:Y:S01]  /*03b0*/  FADD R2, R6, -R2 ;  /* 0x8000000206027221 */ /* 0x004fe20000000000 */
[----:B------:R-:W-:Y:S01]  /*03c0*/  FADD R3, R7, -R3 ;  /* 0x8000000307037221 */ /* 0x000fe20000000000 */
[----:B-----5:R-:W-:-:S02]  /*03d0*/  FMUL R18, R17, R18 ;  /* 0x0000001211127220 */ /* 0x020fc40000400000 */
[----:B------:R-:W-:Y:S02]  /*03e0*/  FMUL R19, R2, R19 ;  /* 0x0000001302137220 */ /* 0x000fe40000400000 */
[----:B------:R-:W-:Y:S02]  /*03f0*/  FMUL R18, R3, R18 ;  /* 0x0000001203127220 */ /* 0x000fe40000400000 */
[----:B---3--:R-:W-:Y:S02]  /*0400*/  FFMA R12, R19, R12, R14 ;  /* 0x0000000c130c7223 */ /* 0x008fe4000000000e */
[----:B------:R-:W-:Y:S01]  /*0410*/  FFMA R13, R18, R13, R15 ;  /* 0x0000000d120d7223 */ /* 0x000fe2000000000f */
[----:B------:R1:W-:Y:S02]  /*0420*/  @!P0 STG.E.64 desc[UR4][R4.64], R6 ;  /* 0x0000000604008986 */ /* 0x0003e4000c101b04 */
[----:B------:R-:W-:Y:S02]  /*0430*/  FSETP.GEU.AND P1, PT, R12, RZ, PT ;  /* 0x000000ff0c00720b */ /* 0x000fe40003f2e000 */
[----:B------:R-:W-:Y:S01]  /*0440*/  FSETP.GEU.AND P2, PT, R13, RZ, PT ;  /* 0x000000ff0d00720b */ /* 0x000fe20003f4e000 */
[----:B0-----:R-:W-:Y:S01]  /*0450*/  IMAD.WIDE R8, R0, 0x4, R8 ;  /* 0x0000000400087825 */ /* 0x001fe200078e0208 */
[----:B------:R-:W-:-:S02]  /*0460*/  FSEL R12, R12, RZ, P1 ;  /* 0x000000ff0c0c7208 */ /* 0x000fc40000800000 */
[----:B------:R-:W-:Y:S01]  /*0470*/  FSEL R13, R13, RZ, P2 ;  /* 0x000000ff0d0d7208 */ /* 0x000fe20001000000 */
[----:B------:R-:W-:Y:S08]  /*0480*/  @P0 EXIT ;  /* 0x000000000000094d */ /* 0x000ff00003800000 */
[----:B------:R-:W-:Y:S01]  /*0490*/  STG.E.64 desc[UR4][R8.64], R12 ;  /* 0x0000000c08007986 */ /* 0x000fe2000c101b04 */
[----:B------:R-:W-:Y:S05]  /*04a0*/  EXIT ;  /* 0x000000000000794d */ /* 0x000fea0003800000 */
.L_x_0:
[----:B------:R-:W-:-:S00]  /*04b0*/  BRA `(.L_x_0) ;  /* 0xfffffffc00fc7947 */ /* 0x000fc0000383ffff */
[----:B------:R-:W-:-:S00]  /*04c0*/  NOP ;  /* 0x0000000000007918 */ /* 0x000fc00000000000 */
        /* <DEDUP_REMOVED lines=11> */
.L_x_1:


//--------------------- .nv.global.init           --------------------------
	.section	.nv.global.init,"aw",@progbits
.nv.global.init:
	.type		_$_str,@object
	.size		_$_str,(_$_str_$_2 - _$_str)
_$_str:
        /*0000*/ 	.byte	0x5f, 0x5f, 0x43, 0x55, 0x44, 0x41, 0x5f, 0x46, 0x54, 0x5a, 0x00
	.type		_$_str_$_2,@object
	.size		_$_str_$_2,(.L_1 - _$_str_$_2)
_$_str_$_2:
        /*000b*/ 	.byte	0x5f, 0x5f, 0x43, 0x55, 0x44, 0x41, 0x5f, 0x50, 0x52, 0x45, 0x43, 0x5f, 0x53, 0x51, 0x52, 0x54
        /*001b*/ 	.byte	0x00
.L_1:


//--------------------- .nv.constant0.triton_poi_fused__native_batch_norm_legit_no_training_convolution_relu_8 --------------------------
	.section	.nv.constant0.triton_poi_fused__native_batch_norm_legit_no_training_convolution_relu_8,"a",@progbits
	.sectionflags	@""
	.align	4
.nv.constant0.triton_poi_fused__native_batch_norm_legit_no_training_convolution_relu_8:
	.zero		588
